	.headerflags	@"EF_CUDA_TEXMODE_UNIFIED EF_CUDA_64BIT_ADDRESS EF_CUDA_SM89 EF_CUDA_VIRTUAL_SM(EF_CUDA_SM89)"
	.elftype	@"ET_EXEC"


//--------------------- .nv.info                  --------------------------
	.section	.nv.info,"",@"SHT_CUDA_INFO"
	.align	4


	//----- nvinfo : EIATTR_REGCOUNT
	.align		4
        /*0000*/ 	.byte	0x04, 0x2f
        /*0002*/ 	.short	(.L_1 - .L_0)
	.align		4
.L_0:
        /*0004*/ 	.word	index@(triton__0d1d2d3d4d5d6d7d89101112de)
        /*0008*/ 	.word	0x00000038


	//----- nvinfo : EIATTR_MAX_STACK_SIZE
	.align		4
.L_1:
        /*000c*/ 	.byte	0x04, 0x23
        /*000e*/ 	.short	(.L_3 - .L_2)
	.align		4
.L_2:
        /*0010*/ 	.word	index@(triton__0d1d2d3d4d5d6d7d89101112de)
        /*0014*/ 	.word	0x00000000


	//----- nvinfo : EIATTR_MIN_STACK_SIZE
	.align		4
.L_3:
        /*0018*/ 	.byte	0x04, 0x12
        /*001a*/ 	.short	(.L_5 - .L_4)
	.align		4
.L_4:
        /*001c*/ 	.word	index@(triton__0d1d2d3d4d5d6d7d89101112de)
        /*0020*/ 	.word	0x00000000


	//----- nvinfo : EIATTR_FRAME_SIZE
	.align		4
.L_5:
        /*0024*/ 	.byte	0x04, 0x11
        /*0026*/ 	.short	(.L_7 - .L_6)
	.align		4
.L_6:
        /*0028*/ 	.word	index@(triton__0d1d2d3d4d5d6d7d89101112de)
        /*002c*/ 	.word	0x00000000
.L_7:


//--------------------- .nv.info.triton__0d1d2d3d4d5d6d7d89101112de --------------------------
	.section	.nv.info.triton__0d1d2d3d4d5d6d7d89101112de,"",@"SHT_CUDA_INFO"
	.align	4


	//----- nvinfo : EIATTR_CUDA_API_VERSION
	.align		4
        /*0000*/ 	.byte	0x04, 0x37
        /*0002*/ 	.short	(.L_9 - .L_8)
.L_8:
        /*0004*/ 	.word	0x0000007b


	//----- nvinfo : EIATTR_PARAM_CBANK
	.align		4
.L_9:
        /*0008*/ 	.byte	0x04, 0x0a
        /*000a*/ 	.short	(.L_11 - .L_10)
	.align		4
.L_10:
        /*000c*/ 	.word	index@(.nv.constant0.triton__0d1d2d3d4d5d6d7d89101112de)
        /*0010*/ 	.short	0x0160
        /*0012*/ 	.short	0x0054


	//----- nvinfo : EIATTR_CBANK_PARAM_SIZE
	.align		4
.L_11:
        /*0014*/ 	.byte	0x03, 0x19
        /*0016*/ 	.short	0x0054


	//----- nvinfo : EIATTR_KPARAM_INFO
	.align		4
        /*0018*/ 	.byte	0x04, 0x17
        /*001a*/ 	.short	(.L_13 - .L_12)
.L_12:
        /*001c*/ 	.word	0x00000000
        /*0020*/ 	.short	0x000c
        /*0022*/ 	.short	0x0050
        /*0024*/ 	.byte	0x00, 0xf0, 0x11, 0x00


	//----- nvinfo : EIATTR_KPARAM_INFO
	.align		4
.L_13:
        /*0028*/ 	.byte	0x04, 0x17
        /*002a*/ 	.short	(.L_15 - .L_14)
.L_14:
        /*002c*/ 	.word	0x00000000
        /*0030*/ 	.short	0x000b
        /*0032*/ 	.short	0x004c
        /*0034*/ 	.byte	0x00, 0xf0, 0x11, 0x00


	//----- nvinfo : EIATTR_KPARAM_INFO
	.align		4
.L_15:
        /*0038*/ 	.byte	0x04, 0x17
        /*003a*/ 	.short	(.L_17 - .L_16)
.L_16:
        /*003c*/ 	.word	0x00000000
        /*0040*/ 	.short	0x000a
        /*0042*/ 	.short	0x0048
        /*0044*/ 	.byte	0x00, 0xf0, 0x11, 0x00


	//----- nvinfo : EIATTR_KPARAM_INFO
	.align		4
.L_17:
        /*0048*/ 	.byte	0x04, 0x17
        /*004a*/ 	.short	(.L_19 - .L_18)
.L_18:
        /*004c*/ 	.word	0x00000000
        /*0050*/ 	.short	0x0009
        /*0052*/ 	.short	0x0044
        /*0054*/ 	.byte	0x00, 0xf0, 0x11, 0x00


	//----- nvinfo : EIATTR_KPARAM_INFO
	.align		4
.L_19:
        /*0058*/ 	.byte	0x04, 0x17
        /*005a*/ 	.short	(.L_21 - .L_20)
.L_20:
        /*005c*/ 	.word	0x00000000
        /*0060*/ 	.short	0x0008
        /*0062*/ 	.short	0x0040
        /*0064*/ 	.byte	0x00, 0xf0, 0x11, 0x00


	//----- nvinfo : EIATTR_KPARAM_INFO
	.align		4
.L_21:
        /*0068*/ 	.byte	0x04, 0x17
        /*006a*/ 	.short	(.L_23 - .L_22)
.L_22:
        /*006c*/ 	.word	0x00000000
        /*0070*/ 	.short	0x0007
        /*0072*/ 	.short	0x0038
        /*0074*/ 	.byte	0x00, 0xf0, 0x21, 0x00


	//----- nvinfo : EIATTR_KPARAM_INFO
	.align		4
.L_23:
        /*0078*/ 	.byte	0x04, 0x17
        /*007a*/ 	.short	(.L_25 - .L_24)
.L_24:
        /*007c*/ 	.word	0x00000000
        /*0080*/ 	.short	0x0006
        /*0082*/ 	.short	0x0030
        /*0084*/ 	.byte	0x00, 0xf0, 0x21, 0x00


	//----- nvinfo : EIATTR_KPARAM_INFO
	.align		4
.L_25:
        /*0088*/ 	.byte	0x04, 0x17
        /*008a*/ 	.short	(.L_27 - .L_26)
.L_26:
        /*008c*/ 	.word	0x00000000
        /*0090*/ 	.short	0x0005
        /*0092*/ 	.short	0x0028
        /*0094*/ 	.byte	0x00, 0xf0, 0x21, 0x00


	//----- nvinfo : EIATTR_KPARAM_INFO
	.align		4
.L_27:
        /*0098*/ 	.byte	0x04, 0x17
        /*009a*/ 	.short	(.L_29 - .L_28)
.L_28:
        /*009c*/ 	.word	0x00000000
        /*00a0*/ 	.short	0x0004
        /*00a2*/ 	.short	0x0020
        /*00a4*/ 	.byte	0x00, 0xf0, 0x21, 0x00


	//----- nvinfo : EIATTR_KPARAM_INFO
	.align		4
.L_29:
        /*00a8*/ 	.byte	0x04, 0x17
        /*00aa*/ 	.short	(.L_31 - .L_30)
.L_30:
        /*00ac*/ 	.word	0x00000000
        /*00b0*/ 	.short	0x0003
        /*00b2*/ 	.short	0x0018
        /*00b4*/ 	.byte	0x00, 0xf0, 0x21, 0x00


	//----- nvinfo : EIATTR_KPARAM_INFO
	.align		4
.L_31:
        /*00b8*/ 	.byte	0x04, 0x17
        /*00ba*/ 	.short	(.L_33 - .L_32)
.L_32:
        /*00bc*/ 	.word	0x00000000
        /*00c0*/ 	.short	0x0002
        /*00c2*/ 	.short	0x0010
        /*00c4*/ 	.byte	0x00, 0xf0, 0x21, 0x00


	//----- nvinfo : EIATTR_KPARAM_INFO
	.align		4
.L_33:
        /*00c8*/ 	.byte	0x04, 0x17
        /*00ca*/ 	.short	(.L_35 - .L_34)
.L_34:
        /*00cc*/ 	.word	0x00000000
        /*00d0*/ 	.short	0x0001
        /*00d2*/ 	.short	0x0008
        /*00d4*/ 	.byte	0x00, 0xf0, 0x21, 0x00


	//----- nvinfo : EIATTR_KPARAM_INFO
	.align		4
.L_35:
        /*00d8*/ 	.byte	0x04, 0x17
        /*00da*/ 	.short	(.L_37 - .L_36)
.L_36:
        /*00dc*/ 	.word	0x00000000
        /*00e0*/ 	.short	0x0000
        /*00e2*/ 	.short	0x0000
        /*00e4*/ 	.byte	0x00, 0xf0, 0x21, 0x00


	//----- nvinfo : EIATTR_MAXREG_COUNT
	.align		4
.L_37:
        /*00e8*/ 	.byte	0x03, 0x1b
        /*00ea*/ 	.short	0x00ff


	//----- nvinfo : EIATTR_EXIT_INSTR_OFFSETS
	.align		4
        /*00ec*/ 	.byte	0x04, 0x1c
        /*00ee*/ 	.short	(.L_39 - .L_38)


	//   ....[0]....
.L_38:
        /*00f0*/ 	.word	0x00001b10


	//   ....[1]....
        /*00f4*/ 	.word	0x00001b40


	//----- nvinfo : EIATTR_CTAIDZ_USED
	.align		4
.L_39:
        /*00f8*/ 	.byte	0x01, 0x04
	.zero		2


	//----- nvinfo : EIATTR_MAX_THREADS
	.align		4
        /*00fc*/ 	.byte	0x04, 0x05
        /*00fe*/ 	.short	(.L_41 - .L_40)
.L_40:
        /*0100*/ 	.word	0x00000080
        /*0104*/ 	.word	0x00000001
        /*0108*/ 	.word	0x00000001
.L_41:


//--------------------- .nv.rel.action            --------------------------
	.section	.nv.rel.action,"",@"SHT_CUDA_RELOCINFO"
	.align	8
	.sectionentsize	8
        /*0000*/ 	.byte	0x73, 0x00, 0x00, 0x00, 0x00, 0x00, 0x00, 0x00, 0x00, 0x00, 0x00, 0x11, 0x25, 0x00, 0x05, 0x36


//--------------------- .nv.constant0.triton__0d1d2d3d4d5d6d7d89101112de --------------------------
	.section	.nv.constant0.triton__0d1d2d3d4d5d6d7d89101112de,"a",@progbits
	.align	4
.nv.constant0.triton__0d1d2d3d4d5d6d7d89101112de:
	.zero		436


//--------------------- .text.triton__0d1d2d3d4d5d6d7d89101112de --------------------------
	.section	.text.triton__0d1d2d3d4d5d6d7d89101112de,"ax",@progbits
	.sectioninfo	@"SHI_REGISTERS=56"
	.align	128
        .global         triton__0d1d2d3d4d5d6d7d89101112de
        .type           triton__0d1d2d3d4d5d6d7d89101112de,@function
        .size           triton__0d1d2d3d4d5d6d7d89101112de,(.L_x_1 - triton__0d1d2d3d4d5d6d7d89101112de)
        .other          triton__0d1d2d3d4d5d6d7d89101112de,@"STO_CUDA_ENTRY STV_DEFAULT"
triton__0d1d2d3d4d5d6d7d89101112de:
.text.triton__0d1d2d3d4d5d6d7d89101112de:
[----:B------:R-:W-:-:S02]  /*0000*/  IMAD.MOV.U32 R1, RZ, RZ, c[0x0][0x28] ;  /* 0x00000a00ff017624 */ /* 0x000fc400078e00ff */
[----:B------:R-:W0:Y:S01]  /*0010*/  S2R R0, SR_CTAID.Z ;  /* 0x0000000000007919 */ /* 0x000e220000002700 */
[----:B------:R-:W1:Y:S01]  /*0020*/  S2UR UR4, SR_CTAID.Y ;  /* 0x00000000000479c3 */ /* 0x000e620000002600 */
[----:B------:R-:W-:Y:S01]  /*0030*/  MOV R7, 0x2 ;  /* 0x0000000200077802 */ /* 0x000fe20000000f00 */
[----:B------:R-:W-:Y:S01]  /*0040*/  ULDC.64 UR6, c[0x0][0x118] ;  /* 0x0000460000067ab9 */ /* 0x000fe20000000a00 */
[----:B------:R-:W2:Y:S01]  /*0050*/  S2R R12, SR_TID.X ;  /* 0x00000000000c7919 */ /* 0x000ea20000002100 */
[----:B------:R-:W-:Y:S02]  /*0060*/  PRMT R24, RZ, 0x7610, R24 ;  /* 0x00007610ff187816 */ /* 0x000fe40000000018 */
[----:B------:R-:W-:Y:S01]  /*0070*/  PRMT R21, RZ, 0x7610, R21 ;  /* 0x00007610ff157816 */ /* 0x000fe20000000015 */
[----:B------:R-:W3:Y:S01]  /*0080*/  S2R R37, SR_CTAID.X ;  /* 0x0000000000257919 */ /* 0x000ee20000002500 */
[----:B0-----:R-:W-:Y:S02]  /*0090*/  IADD3 R0, R0, 0x1, RZ ;  /* 0x0000000100007810 */ /* 0x001fe40007ffe0ff */
[----:B--2---:R-:W-:-:S03]  /*00a0*/  LOP3.LUT R12, R12, 0x7f, RZ, 0xc0, !PT ;  /* 0x0000007f0c0c7812 */ /* 0x004fc600078ec0ff */
[----:B-1----:R-:W-:Y:S01]  /*00b0*/  IMAD R3, R0, UR4, RZ ;  /* 0x0000000400037c24 */ /* 0x002fe2000f8e02ff */
[----:B---3--:R-:W-:-:S03]  /*00c0*/  ISETP.GE.AND P6, PT, R37, 0x140, PT ;  /* 0x000001402500780c */ /* 0x008fc60003fc6270 */
[----:B------:R-:W-:Y:S02]  /*00d0*/  IMAD R12, R3, 0x400, R12 ;  /* 0x00000400030c7824 */ /* 0x000fe400078e020c */
[----:B------:R-:W-:-:S03]  /*00e0*/  IMAD.WIDE R14, R37, R7, c[0x0][0x168] ;  /* 0x00005a00250e7625 */ /* 0x000fc600078e0207 */
[C---:B------:R-:W-:Y:S01]  /*00f0*/  ISETP.LT.AND P1, PT, R12.reuse, c[0x0][0x1ac], !P6 ;  /* 0x00006b000c007a0c */ /* 0x040fe20007721270 */
[----:B------:R-:W-:Y:S01]  /*0100*/  IMAD R11, R12, 0x140, R37 ;  /* 0x000001400c0b7824 */ /* 0x000fe200078e0225 */
[----:B------:R-:W-:Y:S01]  /*0110*/  PRMT R39, RZ, 0x7610, R39 ;  /* 0x00007610ff277816 */ /* 0x000fe20000000027 */
[----:B------:R-:W-:Y:S01]  /*0120*/  IMAD.MOV.U32 R4, RZ, RZ, 0x2 ;  /* 0x00000002ff047424 */ /* 0x000fe200078e00ff */
[----:B------:R-:W-:Y:S01]  /*0130*/  PRMT R22, RZ, 0x7610, R22 ;  /* 0x00007610ff167816 */ /* 0x000fe20000000016 */
[CC--:B------:R-:W-:Y:S01]  /*0140*/  IMAD.WIDE R2, R11.reuse, R7.reuse, c[0x0][0x160] ;  /* 0x000058000b027625 */ /* 0x0c0fe200078e0207 */
[----:B------:R-:W-:Y:S01]  /*0150*/  PRMT R8, RZ, 0x7610, R8 ;  /* 0x00007610ff087816 */ /* 0x000fe20000000008 */
[----:B------:R0:W2:Y:S01]  /*0160*/  @!P6 LDG.E.EL.U16 R21, [R14.64] ;  /* 0x000000060e15e981 */ /* 0x0000a2000c2e1500 */
[----:B------:R-:W-:Y:S01]  /*0170*/  PRMT R28, RZ, 0x7610, R28 ;  /* 0x00007610ff1c7816 */ /* 0x000fe2000000001c */
[----:B------:R-:W-:Y:S01]  /*0180*/  IMAD.WIDE R16, R11, R7, c[0x0][0x170] ;  /* 0x00005c000b107625 */ /* 0x000fe200078e0207 */
[----:B------:R-:W-:-:S02]  /*0190*/  PRMT R23, RZ, 0x7610, R23 ;  /* 0x00007610ff177816 */ /* 0x000fc40000000017 */
[----:B------:R-:W-:Y:S01]  /*01a0*/  PRMT R25, RZ, 0x7610, R25 ;  /* 0x00007610ff197816 */ /* 0x000fe20000000019 */
[----:B------:R1:W3:Y:S01]  /*01b0*/  @P1 LDG.E.EL.U16 R24, [R2.64] ;  /* 0x0000000602181981 */ /* 0x0002e2000c2e1500 */
[-C--:B------:R-:W-:Y:S01]  /*01c0*/  IMAD.WIDE R26, R37, R4.reuse, c[0x0][0x180] ;  /* 0x00006000251a7625 */ /* 0x080fe200078e0204 */
[C---:B------:R-:W-:Y:S02]  /*01d0*/  IADD3 R9, R11.reuse, 0xa000, RZ ;  /* 0x0000a0000b097810 */ /* 0x040fe40007ffe0ff */
[----:B------:R4:W5:Y:S01]  /*01e0*/  @P1 LDG.E.EL.U16 R39, [R16.64] ;  /* 0x0000000610271981 */ /* 0x000962000c2e1500 */
[----:B------:R-:W-:Y:S01]  /*01f0*/  IMAD.WIDE R18, R11, R4, c[0x0][0x178] ;  /* 0x00005e000b127625 */ /* 0x000fe200078e0204 */
[----:B------:R-:W-:Y:S02]  /*0200*/  PRMT R20, RZ, 0x7610, R20 ;  /* 0x00007610ff147816 */ /* 0x000fe40000000014 */
[----:B------:R4:W2:Y:S01]  /*0210*/  @!P6 LDG.E.EL.U16 R22, [R26.64] ;  /* 0x000000061a16e981 */ /* 0x0008a2000c2e1500 */
[----:B------:R-:W-:-:S02]  /*0220*/  PRMT R30, RZ, 0x7610, R30 ;  /* 0x00007610ff1e7816 */ /* 0x000fc4000000001e */
[C---:B-1----:R-:W-:Y:S01]  /*0230*/  IADD3 R2, R12.reuse, 0x80, RZ ;  /* 0x000000800c027810 */ /* 0x042fe20007ffe0ff */
[-C--:B0-----:R-:W-:Y:S01]  /*0240*/  IMAD.WIDE R14, R11, R4.reuse, c[0x0][0x188] ;  /* 0x000062000b0e7625 */ /* 0x081fe200078e0204 */
[----:B------:R0:W2:Y:S01]  /*0250*/  @P1 LDG.E.EL.U16 R8, [R18.64] ;  /* 0x0000000612081981 */ /* 0x0000a2000c2e1500 */
[----:B------:R-:W-:Y:S02]  /*0260*/  IADD3 R10, R12, 0x100, RZ ;  /* 0x000001000c0a7810 */ /* 0x000fe40007ffe0ff */
[----:B------:R-:W-:Y:S01]  /*0270*/  ISETP.LT.AND P0, PT, R2, c[0x0][0x1ac], !P6 ;  /* 0x00006b0002007a0c */ /* 0x000fe20007701270 */
[----:B------:R1:W2:Y:S01]  /*0280*/  @P1 LDG.E.EL.U16 R28, [R14.64] ;  /* 0x000000060e1c1981 */ /* 0x0002a2000c2e1500 */
[----:B----4-:R-:W-:Y:S01]  /*0290*/  IMAD.WIDE R26, R9, R4, c[0x0][0x178] ;  /* 0x00005e00091a7625 */ /* 0x010fe200078e0204 */
[----:B------:R-:W-:-:S03]  /*02a0*/  P2R R5, PR, RZ, 0x2 ;  /* 0x00000002ff057803 */ /* 0x000fc60000000000 */
[----:B------:R-:W-:Y:S01]  /*02b0*/  IMAD.WIDE R16, R9, R7, c[0x0][0x160] ;  /* 0x0000580009107625 */ /* 0x000fe200078e0207 */
[----:B0-----:R-:W-:-:S03]  /*02c0*/  PRMT R19, RZ, 0x7610, R19 ;  /* 0x00007610ff137816 */ /* 0x001fc60000000013 */
[----:B------:R-:W-:-:S03]  /*02d0*/  IMAD.WIDE R34, R9, R4, c[0x0][0x188] ;  /* 0x0000620009227625 */ /* 0x000fc600078e0204 */
[----:B------:R0:W5:Y:S01]  /*02e0*/  @P0 LDG.E.EL.U16 R23, [R26.64] ;  /* 0x000000061a170981 */ /* 0x000162000c2e1500 */
[----:B------:R-:W-:-:S03]  /*02f0*/  IMAD.WIDE R32, R9, R7, c[0x0][0x170] ;  /* 0x00005c0009207625 */ /* 0x000fc600078e0207 */
[----:B------:R0:W2:Y:S04]  /*0300*/  @P0 LDG.E.EL.U16 R25, [R16.64] ;  /* 0x0000000610190981 */ /* 0x0000a8000c2e1500 */
[----:B------:R1:W2:Y:S04]  /*0310*/  @P0 LDG.E.EL.U16 R20, [R34.64] ;  /* 0x0000000622140981 */ /* 0x0002a8000c2e1500 */
[----:B------:R1:W2:Y:S01]  /*0320*/  @P0 LDG.E.EL.U16 R19, [R32.64] ;  /* 0x0000000620130981 */ /* 0x0002a2000c2e1500 */
[----:B------:R-:W-:Y:S01]  /*0330*/  IMAD.WIDE R40, R11, R4, c[0x0][0x190] ;  /* 0x000064000b287625 */ /* 0x000fe200078e0204 */
[----:B0-----:R-:W-:-:S02]  /*0340*/  PRMT R17, RZ, 0x7610, R17 ;  /* 0x00007610ff117816 */ /* 0x001fc40000000011 */
[----:B------:R-:W-:Y:S02]  /*0350*/  P2R R13, PR, RZ, 0x1 ;  /* 0x00000001ff0d7803 */ /* 0x000fe40000000000 */
[----:B------:R0:W2:Y:S01]  /*0360*/  @P1 LDG.E.EL.U16 R30, [R40.64] ;  /* 0x00000006281e1981 */ /* 0x0000a2000c2e1500 */
[----:B-1----:R-:W-:Y:S01]  /*0370*/  IMAD.WIDE R32, R9, R4, c[0x0][0x190] ;  /* 0x0000640009207625 */ /* 0x002fe200078e0204 */
[----:B------:R-:W-:-:S04]  /*0380*/  ISETP.LT.AND P1, PT, R10, c[0x0][0x1ac], !P6 ;  /* 0x00006b000a007a0c */ /* 0x000fc80007721270 */
[----:B------:R1:W2:Y:S01]  /*0390*/  @P0 LDG.E.EL.U16 R17, [R32.64] ;  /* 0x0000000620110981 */ /* 0x0002a2000c2e1500 */
[----:B------:R-:W-:Y:S02]  /*03a0*/  ISETP.NE.AND P0, PT, R5, RZ, PT ;  /* 0x000000ff0500720c */ /* 0x000fe40003f05270 */
[----:B------:R-:W-:Y:S02]  /*03b0*/  IADD3 R5, R11, 0x14000, RZ ;  /* 0x000140000b057810 */ /* 0x000fe40007ffe0ff */
[----:B------:R-:W-:-:S03]  /*03c0*/  PRMT R9, RZ, 0x7610, R9 ;  /* 0x00007610ff097816 */ /* 0x000fc60000000009 */
[----:B------:R-:W-:Y:S01]  /*03d0*/  IMAD.WIDE R26, R5, R7, c[0x0][0x160] ;  /* 0x00005800051a7625 */ /* 0x000fe200078e0207 */
[----:B------:R-:W-:-:S04]  /*03e0*/  IABS R0, c[0x0][0x1a0] ;  /* 0x0000680000007a13 */ /* 0x000fc80000000000 */
[----:B------:R0:W5:Y:S01]  /*03f0*/  @P1 LDG.E.EL.U16 R9, [R26.64] ;  /* 0x000000061a091981 */ /* 0x000162000c2e1500 */
[----:B------:R-:W0:Y:S08]  /*0400*/  I2F.RP R3, R0 ;  /* 0x0000000000037306 */ /* 0x000e300000209400 */
[----:B0-----:R-:W0:Y:S02]  /*0410*/  MUFU.RCP R3, R3 ;  /* 0x0000000300037308 */ /* 0x001e240000001000 */
[----:B0-----:R-:W-:-:S06]  /*0420*/  IADD3 R3, R3, 0xffffffe, RZ ;  /* 0x0ffffffe03037810 */ /* 0x001fcc0007ffe0ff */
[----:B------:R-:W0:Y:S01]  /*0430*/  F2I.FTZ.U32.TRUNC.NTZ R15, R3 ;  /* 0x00000003000f7305 */ /* 0x000e22000021f000 */
[----:B------:R-:W-:Y:S02]  /*0440*/  MOV R14, RZ ;  /* 0x000000ff000e7202 */ /* 0x000fe40000000f00 */
[----:B------:R-:W-:Y:S01]  /*0450*/  IABS R6, R12 ;  /* 0x0000000c00067213 */ /* 0x000fe20000000000 */
[----:B0-----:R-:W-:-:S04]  /*0460*/  IMAD.MOV R3, RZ, RZ, -R15 ;  /* 0x000000ffff037224 */ /* 0x001fc800078e0a0f */
[----:B------:R-:W-:-:S04]  /*0470*/  IMAD R3, R3, R0, RZ ;  /* 0x0000000003037224 */ /* 0x000fc800078e02ff */
[----:B------:R-:W-:-:S04]  /*0480*/  IMAD.HI.U32 R40, R15, R3, R14 ;  /* 0x000000030f287227 */ /* 0x000fc800078e000e */
[----:B------:R-:W-:-:S04]  /*0490*/  IMAD.MOV.U32 R3, RZ, RZ, R6 ;  /* 0x000000ffff037224 */ /* 0x000fc800078e0006 */
[----:B------:R-:W-:-:S05]  /*04a0*/  IMAD.HI.U32 R47, R40, R3, RZ ;  /* 0x00000003282f7227 */ /* 0x000fca00078e00ff */
[----:B------:R-:W-:Y:S02]  /*04b0*/  IADD3 R6, -R47, RZ, RZ ;  /* 0x000000ff2f067210 */ /* 0x000fe40007ffe1ff */
[----:B------:R-:W-:-:S03]  /*04c0*/  IABS R29, R2 ;  /* 0x00000002001d7213 */ /* 0x000fc60000000000 */
[----:B------:R-:W-:Y:S02]  /*04d0*/  IMAD R3, R0, R6, R3 ;  /* 0x0000000600037224 */ /* 0x000fe400078e0203 */
[----:B------:R-:W-:-:S03]  /*04e0*/  IMAD.HI.U32 R43, R40, R29, RZ ;  /* 0x0000001d282b7227 */ /* 0x000fc600078e00ff */
[----:B------:R-:W-:Y:S01]  /*04f0*/  ISETP.GT.U32.AND P3, PT, R0, R3, PT ;  /* 0x000000030000720c */ /* 0x000fe20003f64070 */
[----:B------:R-:W-:Y:S01]  /*0500*/  IMAD.MOV R6, RZ, RZ, -R43 ;  /* 0x000000ffff067224 */ /* 0x000fe200078e0a2b */
[----:B------:R-:W-:-:S03]  /*0510*/  IABS R31, R10 ;  /* 0x0000000a001f7213 */ /* 0x000fc60000000000 */
[----:B------:R-:W-:Y:S01]  /*0520*/  IMAD R27, R0, R6, R29 ;  /* 0x00000006001b7224 */ /* 0x000fe200078e021d */
[----:B------:R-:W-:Y:S01]  /*0530*/  PRMT R18, RZ, 0x7610, R18 ;  /* 0x00007610ff127816 */ /* 0x000fe20000000012 */
[----:B------:R-:W-:-:S03]  /*0540*/  IMAD.WIDE R14, R5, R7, c[0x0][0x170] ;  /* 0x00005c00050e7625 */ /* 0x000fc600078e0207 */
[----:B------:R-:W-:Y:S01]  /*0550*/  ISETP.GT.U32.AND P2, PT, R0, R27, PT ;  /* 0x0000001b0000720c */ /* 0x000fe20003f44070 */
[----:B------:R-:W-:Y:S01]  /*0560*/  IMAD.HI.U32 R35, R40, R31, RZ ;  /* 0x0000001f28237227 */ /* 0x000fe200078e00ff */
[----:B------:R0:W5:Y:S01]  /*0570*/  @P1 LDG.E.EL.U16 R18, [R14.64] ;  /* 0x000000060e121981 */ /* 0x000162000c2e1500 */
[----:B------:R-:W-:-:S04]  /*0580*/  @!P3 IADD3 R3, R3, -R0, RZ ;  /* 0x800000000303b210 */ /* 0x000fc80007ffe0ff */
[----:B------:R-:W-:Y:S01]  /*0590*/  ISETP.GE.U32.AND P4, PT, R3, R0, PT ;  /* 0x000000000300720c */ /* 0x000fe20003f86070 */
[----:B------:R-:W-:Y:S01]  /*05a0*/  IMAD.MOV R3, RZ, RZ, -R35 ;  /* 0x000000ffff037224 */ /* 0x000fe200078e0a23 */
[----:B0-----:R-:W-:-:S03]  /*05b0*/  IADD3 R14, R12, 0x180, RZ ;  /* 0x000001800c0e7810 */ /* 0x001fc60007ffe0ff */
[C---:B------:R-:W-:Y:S01]  /*05c0*/  IMAD R3, R0.reuse, R3, R31 ;  /* 0x0000000300037224 */ /* 0x040fe200078e021f */
[----:B------:R-:W-:Y:S02]  /*05d0*/  @!P3 IADD3 R47, R47, 0x1, RZ ;  /* 0x000000012f2fb810 */ /* 0x000fe40007ffe0ff */
[----:B------:R-:W-:Y:S02]  /*05e0*/  IABS R29, R14 ;  /* 0x0000000e001d7213 */ /* 0x000fe40000000000 */
[-C--:B------:R-:W-:Y:S02]  /*05f0*/  @!P2 IADD3 R27, R27, -R0.reuse, RZ ;  /* 0x800000001b1ba210 */ /* 0x080fe40007ffe0ff */
[----:B------:R-:W-:Y:S01]  /*0600*/  ISETP.GT.U32.AND P3, PT, R0, R3, PT ;  /* 0x000000030000720c */ /* 0x000fe20003f64070 */
[----:B------:R-:W-:Y:S01]  /*0610*/  IMAD.HI.U32 R34, R40, R29, RZ ;  /* 0x0000001d28227227 */ /* 0x000fe200078e00ff */
[----:B------:R-:W-:Y:S02]  /*0620*/  @P4 IADD3 R47, R47, 0x1, RZ ;  /* 0x000000012f2f4810 */ /* 0x000fe40007ffe0ff */
[----:B------:R-:W-:Y:S01]  /*0630*/  ISETP.GE.U32.AND P4, PT, R27, R0, PT ;  /* 0x000000001b00720c */ /* 0x000fe20003f86070 */
[----:B------:R-:W-:Y:S01]  /*0640*/  IMAD.MOV R6, RZ, RZ, -R34 ;  /* 0x000000ffff067224 */ /* 0x000fe200078e0a22 */
[----:B------:R-:W-:-:S03]  /*0650*/  IADD3 R31, R12, 0x200, RZ ;  /* 0x000002000c1f7810 */ /* 0x000fc60007ffe0ff */
[----:B------:R-:W-:Y:S01]  /*0660*/  IMAD R29, R0, R6, R29 ;  /* 0x00000006001d7224 */ /* 0x000fe200078e021d */
[----:B-1----:R-:W-:Y:S02]  /*0670*/  IABS R33, R31 ;  /* 0x0000001f00217213 */ /* 0x002fe40000000000 */
[----:B------:R-:W-:Y:S02]  /*0680*/  @!P2 IADD3 R43, R43, 0x1, RZ ;  /* 0x000000012b2ba810 */ /* 0x000fe40007ffe0ff */
[-C--:B------:R-:W-:Y:S01]  /*0690*/  @!P3 IADD3 R3, R3, -R0.reuse, RZ ;  /* 0x800000000303b210 */ /* 0x080fe20007ffe0ff */
[----:B------:R-:W-:Y:S01]  /*06a0*/  IMAD.HI.U32 R27, R40, R33, RZ ;  /* 0x00000021281b7227 */ /* 0x000fe200078e00ff */
[----:B------:R-:W-:Y:S02]  /*06b0*/  ISETP.GT.U32.AND P2, PT, R0, R29, PT ;  /* 0x0000001d0000720c */ /* 0x000fe40003f44070 */
[----:B------:R-:W-:Y:S02]  /*06c0*/  @P4 IADD3 R43, R43, 0x1, RZ ;  /* 0x000000012b2b4810 */ /* 0x000fe40007ffe0ff */
[----:B------:R-:W-:Y:S01]  /*06d0*/  ISETP.GE.U32.AND P4, PT, R3, R0, PT ;  /* 0x000000000300720c */ /* 0x000fe20003f86070 */
[----:B------:R-:W-:Y:S01]  /*06e0*/  IMAD.MOV R3, RZ, RZ, -R27 ;  /* 0x000000ffff037224 */ /* 0x000fe200078e0a1b */
[----:B------:R-:W-:-:S03]  /*06f0*/  IADD3 R6, R12, 0x280, RZ ;  /* 0x000002800c067810 */ /* 0x000fc60007ffe0ff */
[C---:B------:R-:W-:Y:S01]  /*0700*/  IMAD R33, R0.reuse, R3, R33 ;  /* 0x0000000300217224 */ /* 0x040fe200078e0221 */
[----:B------:R-:W-:Y:S02]  /*0710*/  IABS R45, R6 ;  /* 0x00000006002d7213 */ /* 0x000fe40000000000 */
[----:B------:R-:W-:Y:S02]  /*0720*/  @!P3 IADD3 R35, R35, 0x1, RZ ;  /* 0x000000012323b810 */ /* 0x000fe40007ffe0ff */
[----:B------:R-:W-:Y:S02]  /*0730*/  @!P2 IADD3 R29, R29, -R0, RZ ;  /* 0x800000001d1da210 */ /* 0x000fe40007ffe0ff */
[----:B------:R-:W-:Y:S01]  /*0740*/  ISETP.GT.U32.AND P3, PT, R0, R33, PT ;  /* 0x000000210000720c */ /* 0x000fe20003f64070 */
[----:B------:R-:W-:Y:S01]  /*0750*/  IMAD.HI.U32 R15, R40, R45, RZ ;  /* 0x0000002d280f7227 */ /* 0x000fe200078e00ff */
[----:B------:R-:W-:Y:S02]  /*0760*/  @P4 IADD3 R35, R35, 0x1, RZ ;  /* 0x0000000123234810 */ /* 0x000fe40007ffe0ff */
[----:B------:R-:W-:-:S02]  /*0770*/  IADD3 R16, R12, 0x300, RZ ;  /* 0x000003000c107810 */ /* 0x000fc40007ffe0ff */
[----:B------:R-:W-:Y:S02]  /*0780*/  ISETP.GE.U32.AND P4, PT, R29, R0, PT ;  /* 0x000000001d00720c */ /* 0x000fe40003f86070 */
[----:B------:R-:W-:Y:S01]  /*0790*/  IADD3 R26, R12, 0x380, RZ ;  /* 0x000003800c1a7810 */ /* 0x000fe20007ffe0ff */
[----:B------:R-:W-:Y:S01]  /*07a0*/  IMAD.MOV R3, RZ, RZ, -R15 ;  /* 0x000000ffff037224 */ /* 0x000fe200078e0a0f */
[----:B------:R-:W-:Y:S02]  /*07b0*/  IABS R41, R16 ;  /* 0x0000001000297213 */ /* 0x000fe40000000000 */
[----:B------:R-:W-:Y:S01]  /*07c0*/  IABS R29, R26 ;  /* 0x0000001a001d7213 */ /* 0x000fe20000000000 */
[----:B------:R-:W-:Y:S01]  /*07d0*/  IMAD R3, R0, R3, R45 ;  /* 0x0000000300037224 */ /* 0x000fe200078e022d */
[----:B------:R-:W-:Y:S01]  /*07e0*/  @!P2 IADD3 R34, R34, 0x1, RZ ;  /* 0x000000012222a810 */ /* 0x000fe20007ffe0ff */
[----:B------:R-:W-:Y:S01]  /*07f0*/  @!P3 IMAD.IADD R33, R33, 0x1, -R0 ;  /* 0x000000012121b824 */ /* 0x000fe200078e0a00 */
[----:B------:R-:W-:Y:S01]  /*0800*/  MOV R45, R29 ;  /* 0x0000001d002d7202 */ /* 0x000fe20000000f00 */
[----:B------:R-:W-:Y:S01]  /*0810*/  IMAD.HI.U32 R29, R40, R41, RZ ;  /* 0x00000029281d7227 */ /* 0x000fe200078e00ff */
[----:B------:R-:W-:-:S02]  /*0820*/  ISETP.GT.U32.AND P2, PT, R0, R3, PT ;  /* 0x000000030000720c */ /* 0x000fc40003f44070 */
[----:B------:R-:W-:Y:S02]  /*0830*/  @P4 IADD3 R34, R34, 0x1, RZ ;  /* 0x0000000122224810 */ /* 0x000fe40007ffe0ff */
[----:B------:R-:W-:Y:S02]  /*0840*/  ISETP.GE.U32.AND P4, PT, R33, R0, PT ;  /* 0x000000002100720c */ /* 0x000fe40003f86070 */
[----:B------:R-:W-:Y:S01]  /*0850*/  IADD3 R32, -R29, RZ, RZ ;  /* 0x000000ff1d207210 */ /* 0x000fe20007ffe1ff */
[----:B------:R-:W-:-:S04]  /*0860*/  IMAD.HI.U32 R40, R40, R45, RZ ;  /* 0x0000002d28287227 */ /* 0x000fc800078e00ff */
[C---:B------:R-:W-:Y:S01]  /*0870*/  IMAD R41, R0.reuse, R32, R41 ;  /* 0x0000002000297224 */ /* 0x040fe200078e0229 */
[----:B------:R-:W-:Y:S01]  /*0880*/  @!P3 IADD3 R27, R27, 0x1, RZ ;  /* 0x000000011b1bb810 */ /* 0x000fe20007ffe0ff */
[----:B------:R-:W-:Y:S01]  /*0890*/  IMAD.MOV R33, RZ, RZ, -R40 ;  /* 0x000000ffff217224 */ /* 0x000fe200078e0a28 */
[-C--:B------:R-:W-:Y:S02]  /*08a0*/  @!P2 IADD3 R3, R3, -R0.reuse, RZ ;  /* 0x800000000303a210 */ /* 0x080fe40007ffe0ff */
[C---:B------:R-:W-:Y:S02]  /*08b0*/  ISETP.GT.U32.AND P3, PT, R0.reuse, R41, PT ;  /* 0x000000290000720c */ /* 0x040fe40003f64070 */
[----:B------:R-:W-:Y:S01]  /*08c0*/  @P4 IADD3 R27, R27, 0x1, RZ ;  /* 0x000000011b1b4810 */ /* 0x000fe20007ffe0ff */
[----:B------:R-:W-:Y:S01]  /*08d0*/  IMAD R33, R0, R33, R45 ;  /* 0x0000002100217224 */ /* 0x000fe200078e022d */
[----:B------:R-:W-:Y:S02]  /*08e0*/  ISETP.GE.U32.AND P4, PT, R3, R0, PT ;  /* 0x000000000300720c */ /* 0x000fe40003f86070 */
[----:B------:R-:W-:-:S02]  /*08f0*/  @!P2 IADD3 R15, R15, 0x1, RZ ;  /* 0x000000010f0fa810 */ /* 0x000fc40007ffe0ff */
[----:B------:R-:W-:-:S05]  /*0900*/  ISETP.GT.U32.AND P2, PT, R0, R33, PT ;  /* 0x000000210000720c */ /* 0x000fca0003f44070 */
[----:B------:R-:W-:-:S04]  /*0910*/  @!P3 IMAD.IADD R41, R41, 0x1, -R0 ;  /* 0x000000012929b824 */ /* 0x000fc800078e0a00 */
[----:B------:R-:W-:Y:S02]  /*0920*/  @P4 IADD3 R15, R15, 0x1, RZ ;  /* 0x000000010f0f4810 */ /* 0x000fe40007ffe0ff */
[-C--:B------:R-:W-:Y:S02]  /*0930*/  ISETP.GE.U32.AND P4, PT, R41, R0.reuse, PT ;  /* 0x000000002900720c */ /* 0x080fe40003f86070 */
[-C--:B------:R-:W-:Y:S02]  /*0940*/  @!P2 IADD3 R33, R33, -R0.reuse, RZ ;  /* 0x800000002121a210 */ /* 0x080fe40007ffe0ff */
[----:B------:R-:W-:Y:S02]  /*0950*/  @!P3 IADD3 R29, R29, 0x1, RZ ;  /* 0x000000011d1db810 */ /* 0x000fe40007ffe0ff */
[----:B------:R-:W-:Y:S02]  /*0960*/  ISETP.GE.U32.AND P3, PT, R33, R0, PT ;  /* 0x000000002100720c */ /* 0x000fe40003f66070 */
[----:B------:R-:W-:-:S02]  /*0970*/  LOP3.LUT R0, R12, c[0x0][0x1a0], RZ, 0x3c, !PT ;  /* 0x000068000c007a12 */ /* 0x000fc400078e3cff */
[----:B------:R-:W-:-:S03]  /*0980*/  LOP3.LUT R3, R2, c[0x0][0x1a0], RZ, 0x3c, !PT ;  /* 0x0000680002037a12 */ /* 0x000fc600078e3cff */
[----:B------:R-:W-:Y:S02]  /*0990*/  @P4 IADD3 R29, R29, 0x1, RZ ;  /* 0x000000011d1d4810 */ /* 0x000fe40007ffe0ff */
[----:B------:R-:W-:Y:S02]  /*09a0*/  ISETP.GE.AND P4, PT, R0, RZ, PT ;  /* 0x000000ff0000720c */ /* 0x000fe40003f86270 */
[----:B------:R-:W-:Y:S02]  /*09b0*/  @!P2 IADD3 R40, R40, 0x1, RZ ;  /* 0x000000012828a810 */ /* 0x000fe40007ffe0ff */
[----:B------:R-:W-:Y:S02]  /*09c0*/  LOP3.LUT R0, R10, c[0x0][0x1a0], RZ, 0x3c, !PT ;  /* 0x000068000a007a12 */ /* 0x000fe400078e3cff */
[----:B------:R-:W-:Y:S02]  /*09d0*/  ISETP.GE.AND P2, PT, R3, RZ, PT ;  /* 0x000000ff0300720c */ /* 0x000fe40003f46270 */
[----:B------:R-:W-:-:S02]  /*09e0*/  @P3 IADD3 R40, R40, 0x1, RZ ;  /* 0x0000000128283810 */ /* 0x000fc40007ffe0ff */
[----:B------:R-:W-:Y:S02]  /*09f0*/  ISETP.GE.AND P3, PT, R0, RZ, PT ;  /* 0x000000ff0000720c */ /* 0x000fe40003f66270 */
[----:B------:R-:W-:Y:S01]  /*0a00*/  LOP3.LUT R0, R14, c[0x0][0x1a0], RZ, 0x3c, !PT ;  /* 0x000068000e007a12 */ /* 0x000fe200078e3cff */
[----:B------:R-:W-:Y:S01]  /*0a10*/  @!P4 IMAD.MOV R47, RZ, RZ, -R47 ;  /* 0x000000ffff2fc224 */ /* 0x000fe200078e0a2f */
[----:B------:R-:W-:Y:S02]  /*0a20*/  LOP3.LUT R36, R31, c[0x0][0x1a0], RZ, 0x3c, !PT ;  /* 0x000068001f247a12 */ /* 0x000fe400078e3cff */
[----:B------:R-:W-:-:S03]  /*0a30*/  ISETP.GE.AND P4, PT, R0, RZ, PT ;  /* 0x000000ff0000720c */ /* 0x000fc60003f86270 */
[----:B------:R-:W-:Y:S02]  /*0a40*/  @!P2 IADD3 R43, -R43, RZ, RZ ;  /* 0x000000ff2b2ba210 */ /* 0x000fe40007ffe1ff */
[----:B------:R-:W-:Y:S01]  /*0a50*/  ISETP.GE.AND P2, PT, R36, RZ, PT ;  /* 0x000000ff2400720c */ /* 0x000fe20003f46270 */
[CC--:B------:R-:W-:Y:S01]  /*0a60*/  IMAD.WIDE R32, R5.reuse, R4.reuse, c[0x0][0x178] ;  /* 0x00005e0005207625 */ /* 0x0c0fe200078e0204 */
[----:B------:R-:W-:Y:S02]  /*0a70*/  PRMT R3, RZ, 0x7610, R3 ;  /* 0x00007610ff037816 */ /* 0x000fe40000000003 */
[----:B------:R-:W-:Y:S01]  /*0a80*/  LOP3.LUT R0, R6, c[0x0][0x1a0], RZ, 0x3c, !PT ;  /* 0x0000680006007a12 */ /* 0x000fe200078e3cff */
[----:B------:R-:W-:Y:S01]  /*0a90*/  @!P3 IMAD.MOV R35, RZ, RZ, -R35 ;  /* 0x000000ffff23b224 */ /* 0x000fe200078e0a23 */
[----:B------:R-:W-:Y:S02]  /*0aa0*/  LOP3.LUT R36, R16, c[0x0][0x1a0], RZ, 0x3c, !PT ;  /* 0x0000680010247a12 */ /* 0x000fe400078e3cff */
[----:B------:R-:W-:Y:S01]  /*0ab0*/  ISETP.GE.AND P3, PT, R0, RZ, PT ;  /* 0x000000ff0000720c */ /* 0x000fe20003f66270 */
[----:B------:R0:W4:Y:S01]  /*0ac0*/  @P1 LDG.E.EL.U16 R3, [R32.64] ;  /* 0x0000000620031981 */ /* 0x000122000c2e1500 */
[----:B------:R-:W-:Y:S01]  /*0ad0*/  @!P4 IMAD.MOV R34, RZ, RZ, -R34 ;  /* 0x000000ffff22c224 */ /* 0x000fe200078e0a22 */
[----:B------:R-:W-:Y:S01]  /*0ae0*/  ISETP.GE.AND P4, PT, R36, RZ, PT ;  /* 0x000000ff2400720c */ /* 0x000fe20003f86270 */
[----:B------:R-:W-:-:S04]  /*0af0*/  IMAD.WIDE R44, R5, R4, c[0x0][0x188] ;  /* 0x00006200052c7625 */ /* 0x000fc800078e0204 */
[----:B0-----:R-:W-:Y:S01]  /*0b00*/  IMAD.WIDE R32, R5, R4, c[0x0][0x190] ;  /* 0x0000640005207625 */ /* 0x001fe200078e0204 */
[----:B------:R-:W-:Y:S02]  /*0b10*/  MOV R5, R27 ;  /* 0x0000001b00057202 */ /* 0x000fe40000000f00 */
[----:B------:R-:W-:Y:S02]  /*0b20*/  PRMT R38, RZ, 0x7610, R38 ;  /* 0x00007610ff267816 */ /* 0x000fe40000000026 */
[----:B------:R-:W-:Y:S02]  /*0b30*/  @!P2 IADD3 R5, -R5, RZ, RZ ;  /* 0x000000ff0505a210 */ /* 0x000fe40007ffe1ff */
[----:B------:R-:W-:Y:S02]  /*0b40*/  ISETP.LT.AND P2, PT, R14, c[0x0][0x1ac], !P6 ;  /* 0x00006b000e007a0c */ /* 0x000fe40007741270 */
[----:B------:R-:W-:Y:S02]  /*0b50*/  LOP3.LUT R27, R26, c[0x0][0x1a0], RZ, 0x3c, !PT ;  /* 0x000068001a1b7a12 */ /* 0x000fe400078e3cff */
[----:B------:R-:W-:Y:S01]  /*0b60*/  IADD3 R41, R11, 0x1e000, RZ ;  /* 0x0001e0000b297810 */ /* 0x000fe20007ffe0ff */
[----:B------:R-:W-:Y:S01]  /*0b70*/  @!P3 IMAD.MOV R15, RZ, RZ, -R15 ;  /* 0x000000ffff0fb224 */ /* 0x000fe200078e0a0f */
[----:B------:R-:W-:Y:S01]  /*0b80*/  PRMT R0, RZ, 0x7610, R0 ;  /* 0x00007610ff007816 */ /* 0x000fe20000000000 */
[----:B------:R0:W4:Y:S01]  /*0b90*/  @P1 LDG.E.EL.U16 R38, [R44.64] ;  /* 0x000000062c261981 */ /* 0x000122000c2e1500 */
[----:B------:R-:W-:-:S02]  /*0ba0*/  ISETP.GE.AND P3, PT, R27, RZ, PT ;  /* 0x000000ff1b00720c */ /* 0x000fc40003f66270 */
[----:B------:R-:W-:Y:S02]  /*0bb0*/  PRMT R27, RZ, 0x7610, R27 ;  /* 0x00007610ff1b7816 */ /* 0x000fe4000000001b */
[----:B------:R-:W-:Y:S01]  /*0bc0*/  @!P4 IADD3 R29, -R29, RZ, RZ ;  /* 0x000000ff1d1dc210 */ /* 0x000fe20007ffe1ff */
[----:B------:R1:W4:Y:S01]  /*0bd0*/  @P1 LDG.E.EL.U16 R0, [R32.64] ;  /* 0x0000000620001981 */ /* 0x000322000c2e1500 */
[----:B------:R-:W-:Y:S02]  /*0be0*/  ISETP.NE.AND P4, PT, RZ, c[0x0][0x1a0], PT ;  /* 0x00006800ff007a0c */ /* 0x000fe40003f85270 */
[----:B------:R-:W-:Y:S01]  /*0bf0*/  LOP3.LUT R46, RZ, c[0x0][0x1a0], RZ, 0x33, !PT ;  /* 0x00006800ff2e7a12 */ /* 0x000fe200078e33ff */
[----:B0-----:R-:W-:-:S05]  /*0c00*/  IMAD.WIDE R44, R41, R7, c[0x0][0x170] ;  /* 0x00005c00292c7625 */ /* 0x001fca00078e0207 */
[----:B------:R0:W4:Y:S01]  /*0c10*/  @P2 LDG.E.EL.U16 R27, [R44.64] ;  /* 0x000000062c1b2981 */ /* 0x000122000c2e1500 */
[----:B-1----:R-:W-:Y:S02]  /*0c20*/  SEL R33, R46, R5, !P4 ;  /* 0x000000052e217207 */ /* 0x002fe40006000000 */
[----:B------:R-:W-:Y:S01]  /*0c30*/  PRMT R5, RZ, 0x7610, R5 ;  /* 0x00007610ff057816 */ /* 0x000fe20000000005 */
[----:B--2---:R-:W-:Y:S02]  /*0c40*/  HADD2.F32 R21, -RZ, R21.H0_H0 ;  /* 0x20000015ff157230 */ /* 0x004fe40000004100 */
[----:B0-----:R-:W-:-:S04]  /*0c50*/  IMAD.WIDE R44, R41, R7, c[0x0][0x160] ;  /* 0x00005800292c7625 */ /* 0x001fc800078e0207 */
[----:B---3--:R-:W-:Y:S01]  /*0c60*/  HADD2.F32 R24, -RZ, R24.H0_H0 ;  /* 0x20000018ff187230 */ /* 0x008fe20000004100 */
[----:B------:R0:W2:Y:S01]  /*0c70*/  @P2 LDG.E.EL.U16 R5, [R44.64] ;  /* 0x000000062c052981 */ /* 0x0000a2000c2e1500 */
[----:B-----5:R-:W-:-:S03]  /*0c80*/  HADD2.F32 R39, -RZ, R39.H0_H0 ;  /* 0x20000027ff277230 */ /* 0x020fc60000004100 */
[----:B------:R-:W-:Y:S01]  /*0c90*/  FADD R24, R24, R21 ;  /* 0x0000001518187221 */ /* 0x000fe20000000000 */
[----:B------:R-:W-:Y:S01]  /*0ca0*/  SEL R36, R46, R43, !P4 ;  /* 0x0000002b2e247207 */ /* 0x000fe20006000000 */
[----:B------:R-:W-:Y:S02]  /*0cb0*/  HADD2.F32 R22, -RZ, R22.H0_H0 ;  /* 0x20000016ff167230 */ /* 0x000fe40000004100 */
[--C-:B------:R-:W-:Y:S01]  /*0cc0*/  FFMA R43, R39, 0.125, R24.reuse ;  /* 0x3e000000272b7823 */ /* 0x100fe20000000018 */
[----:B------:R-:W-:Y:S01]  /*0cd0*/  HADD2.F32 R39, -RZ, R8.H0_H0 ;  /* 0x20000008ff277230 */ /* 0x000fe20000004100 */
[----:B------:R-:W-:Y:S01]  /*0ce0*/  PRMT R24, RZ, 0x7610, R24 ;  /* 0x00007610ff187816 */ /* 0x000fe20000000018 */
[----:B------:R-:W-:-:S03]  /*0cf0*/  IMAD.WIDE R48, R41, R4, c[0x0][0x178] ;  /* 0x00005e0029307625 */ /* 0x000fc600078e0204 */
[----:B------:R-:W-:Y:S01]  /*0d00*/  FADD R39, R39, R22 ;  /* 0x0000001627277221 */ /* 0x000fe20000000000 */
[----:B------:R-:W-:Y:S01]  /*0d10*/  HADD2.F32 R28, -RZ, R28.H0_H0 ;  /* 0x2000001cff1c7230 */ /* 0x000fe20000004100 */
[----:B------:R1:W3:Y:S01]  /*0d20*/  @P2 LDG.E.EL.U16 R24, [R48.64] ;  /* 0x0000000630182981 */ /* 0x0002e2000c2e1500 */
[----:B------:R-:W-:Y:S02]  /*0d30*/  @!P3 IMAD.MOV R40, RZ, RZ, -R40 ;  /* 0x000000ffff28b224 */ /* 0x000fe400078e0a28 */
[----:B------:R-:W-:Y:S01]  /*0d40*/  HADD2.F32 R23, -RZ, R23.H0_H0 ;  /* 0x20000017ff177230 */ /* 0x000fe20000004100 */
[----:B------:R-:W-:Y:S01]  /*0d50*/  SEL R32, R46, R15, !P4 ;  /* 0x0000000f2e207207 */ /* 0x000fe20006000000 */
[----:B0-----:R-:W-:Y:S01]  /*0d60*/  FFMA R45, R28, 0.125, R39 ;  /* 0x3e0000001c2d7823 */ /* 0x001fe20000000027 */
[----:B------:R-:W-:Y:S01]  /*0d70*/  ISETP.LT.AND P3, PT, R31, c[0x0][0x1ac], !P6 ;  /* 0x00006b001f007a0c */ /* 0x000fe20007761270 */
[----:B------:R-:W-:Y:S01]  /*0d80*/  HADD2.F32 R44, -RZ, R25.H0_H0 ;  /* 0x20000019ff2c7230 */ /* 0x000fe20000004100 */
[C---:B------:R-:W-:Y:S01]  /*0d90*/  SEL R42, R46.reuse, R47, !P4 ;  /* 0x0000002f2e2a7207 */ /* 0x040fe20006000000 */
[----:B------:R-:W-:Y:S01]  /*0da0*/  HADD2.F32 R20, -RZ, R20.H0_H0 ;  /* 0x20000014ff147230 */ /* 0x000fe20000004100 */
[C---:B------:R-:W-:Y:S01]  /*0db0*/  SEL R35, R46.reuse, R35, !P4 ;  /* 0x000000232e237207 */ /* 0x040fe20006000000 */
[----:B------:R-:W-:Y:S01]  /*0dc0*/  HADD2.F32 R25, -RZ, R19.H0_H0 ;  /* 0x20000013ff197230 */ /* 0x000fe20000004100 */
[----:B------:R-:W-:Y:S01]  /*0dd0*/  SEL R34, R46, R34, !P4 ;  /* 0x000000222e227207 */ /* 0x000fe20006000000 */
[----:B------:R-:W-:Y:S01]  /*0de0*/  FADD R23, R22, R23 ;  /* 0x0000001716177221 */ /* 0x000fe20000000000 */
[----:B------:R-:W-:-:S02]  /*0df0*/  SEL R29, R46, R29, !P4 ;  /* 0x0000001d2e1d7207 */ /* 0x000fc40006000000 */
[----:B------:R-:W-:Y:S01]  /*0e00*/  SEL R15, R46, R40, !P4 ;  /* 0x000000282e0f7207 */ /* 0x000fe20006000000 */
[----:B------:R-:W-:Y:S01]  /*0e10*/  IMAD.WIDE R46, R41, R4, c[0x0][0x188] ;  /* 0x00006200292e7625 */ /* 0x000fe200078e0204 */
[----:B------:R-:W-:Y:S02]  /*0e20*/  PRMT R28, RZ, 0x7610, R28 ;  /* 0x00007610ff1c7816 */ /* 0x000fe4000000001c */
[----:B------:R-:W-:Y:S01]  /*0e30*/  IADD3 R19, R11, 0x28000, RZ ;  /* 0x000280000b137810 */ /* 0x000fe20007ffe0ff */
[----:B------:R-:W-:Y:S01]  /*0e40*/  FADD R44, R21, R44 ;  /* 0x0000002c152c7221 */ /* 0x000fe20000000000 */
[--C-:B------:R-:W-:Y:S01]  /*0e50*/  FFMA R20, R20, 0.125, R23.reuse ;  /* 0x3e00000014147823 */ /* 0x100fe20000000017 */
[----:B------:R-:W-:Y:S01]  /*0e60*/  PRMT R23, RZ, 0x7610, R23 ;  /* 0x00007610ff177816 */ /* 0x000fe20000000017 */
[----:B------:R0:W5:Y:S01]  /*0e70*/  @P2 LDG.E.EL.U16 R28, [R46.64] ;  /* 0x000000062e1c2981 */ /* 0x000162000c2e1500 */
[----:B------:R-:W-:Y:S01]  /*0e80*/  FFMA R44, R25, 0.125, R44 ;  /* 0x3e000000192c7823 */ /* 0x000fe2000000002c */
[----:B------:R-:W-:Y:S01]  /*0e90*/  PRMT R25, RZ, 0x7610, R25 ;  /* 0x00007610ff197816 */ /* 0x000fe20000000019 */
[----:B-1----:R-:W-:Y:S01]  /*0ea0*/  IMAD.WIDE R48, R19, R7, c[0x0][0x170] ;  /* 0x00005c0013307625 */ /* 0x002fe200078e0207 */
[----:B------:R-:W-:-:S03]  /*0eb0*/  PRMT R8, RZ, 0x7610, R8 ;  /* 0x00007610ff087816 */ /* 0x000fc60000000008 */
[----:B------:R-:W-:Y:S01]  /*0ec0*/  IMAD.WIDE R40, R41, R4, c[0x0][0x190] ;  /* 0x0000640029287625 */ /* 0x000fe200078e0204 */
[----:B------:R1:W5:Y:S03]  /*0ed0*/  @P3 LDG.E.EL.U16 R25, [R48.64] ;  /* 0x0000000630193981 */ /* 0x000366000c2e1500 */
[----:B0-----:R-:W-:Y:S01]  /*0ee0*/  IMAD.WIDE R46, R19, R7, c[0x0][0x160] ;  /* 0x00005800132e7625 */ /* 0x001fe200078e0207 */
[----:B------:R0:W5:Y:S04]  /*0ef0*/  @P2 LDG.E.EL.U16 R8, [R40.64] ;  /* 0x0000000628082981 */ /* 0x000168000c2e1500 */
[----:B------:R1:W5:Y:S01]  /*0f00*/  @P3 LDG.E.EL.U16 R23, [R46.64] ;  /* 0x000000062e173981 */ /* 0x000362000c2e1500 */
[----:B------:R-:W-:-:S05]  /*0f10*/  HADD2.F32 R17, -RZ, R17.H0_H0 ;  /* 0x20000011ff117230 */ /* 0x000fca0000004100 */
[----:B0-----:R-:W-:Y:S01]  /*0f20*/  FADD R41, R17, R20 ;  /* 0x0000001411297221 */ /* 0x001fe20000000000 */
[----:B------:R-:W-:Y:S01]  /*0f30*/  HADD2.F32 R20, -RZ, R9.H0_H0 ;  /* 0x20000009ff147230 */ /* 0x000fe20000004100 */
[----:B------:R-:W-:Y:S01]  /*0f40*/  PRMT R17, RZ, 0x7610, R17 ;  /* 0x00007610ff117816 */ /* 0x000fe20000000011 */
[----:B-1----:R-:W-:-:S03]  /*0f50*/  IMAD.WIDE R48, R19, R4, c[0x0][0x178] ;  /* 0x00005e0013307625 */ /* 0x002fc600078e0204 */
[--C-:B------:R-:W-:Y:S01]  /*0f60*/  FADD R9, R21, R20.reuse ;  /* 0x0000001415097221 */ /* 0x100fe20000000000 */
[----:B------:R-:W-:Y:S01]  /*0f70*/  PRMT R20, RZ, 0x7610, R20 ;  /* 0x00007610ff147816 */ /* 0x000fe20000000014 */
[----:B------:R-:W-:Y:S01]  /*0f80*/  IMAD.WIDE R46, R19, R4, c[0x0][0x188] ;  /* 0x00006200132e7625 */ /* 0x000fe200078e0204 */
[----:B------:R3:W5:Y:S04]  /*0f90*/  @P3 LDG.E.EL.U16 R17, [R48.64] ;  /* 0x0000000630113981 */ /* 0x000768000c2e1500 */
[----:B------:R0:W5:Y:S01]  /*0fa0*/  @P3 LDG.E.EL.U16 R20, [R46.64] ;  /* 0x000000062e143981 */ /* 0x000162000c2e1500 */
[----:B------:R-:W-:-:S05]  /*0fb0*/  HADD2.F32 R30, -RZ, R30.H0_H0 ;  /* 0x2000001eff1e7230 */ /* 0x000fca0000004100 */
[----:B------:R-:W-:Y:S01]  /*0fc0*/  FADD R45, R30, R45 ;  /* 0x0000002d1e2d7221 */ /* 0x000fe20000000000 */
[----:B------:R-:W-:Y:S01]  /*0fd0*/  ISETP.LT.AND P4, PT, R6, c[0x0][0x1ac], !P6 ;  /* 0x00006b0006007a0c */ /* 0x000fe20007781270 */
[----:B------:R-:W-:-:S05]  /*0fe0*/  HADD2.F32 R18, -RZ, R18.H0_H0 ;  /* 0x20000012ff127230 */ /* 0x000fca0000004100 */
[--C-:B------:R-:W-:Y:S01]  /*0ff0*/  FFMA R30, R18, 0.125, R9.reuse ;  /* 0x3e000000121e7823 */ /* 0x100fe20000000009 */
[----:B------:R-:W-:Y:S01]  /*1000*/  PRMT R9, RZ, 0x7610, R9 ;  /* 0x00007610ff097816 */ /* 0x000fe20000000009 */
[----:B------:R-:W-:-:S05]  /*1010*/  IMAD.WIDE R18, R19, R4, c[0x0][0x190] ;  /* 0x0000640013127625 */ /* 0x000fca00078e0204 */
[----:B------:R2:W5:Y:S01]  /*1020*/  @P3 LDG.E.EL.U16 R9, [R18.64] ;  /* 0x0000000612093981 */ /* 0x000562000c2e1500 */
[----:B------:R-:W-:Y:S02]  /*1030*/  IADD3 R39, R11, 0x32000, RZ ;  /* 0x000320000b277810 */ /* 0x000fe40007ffe0ff */
[----:B------:R-:W-:-:S03]  /*1040*/  PRMT R40, RZ, 0x7610, R40 ;  /* 0x00007610ff287816 */ /* 0x000fc60000000028 */
[----:B0-----:R-:W-:Y:S01]  /*1050*/  IMAD.WIDE R46, R39, R7, c[0x0][0x170] ;  /* 0x00005c00272e7625 */ /* 0x001fe200078e0207 */
[----:B------:R-:W-:Y:S02]  /*1060*/  ISETP.LT.AND P5, PT, R16, c[0x0][0x1ac], !P6 ;  /* 0x00006b0010007a0c */ /* 0x000fe400077a1270 */
[----:B------:R-:W-:Y:S01]  /*1070*/  ISETP.LT.AND P6, PT, R26, c[0x0][0x1ac], !P6 ;  /* 0x00006b001a007a0c */ /* 0x000fe200077c1270 */
[----:B------:R-:W-:Y:S02]  /*1080*/  ULDC UR4, c[0x0][0x1a8] ;  /* 0x00006a0000047ab9 */ /* 0x000fe40000000800 */
[----:B------:R-:W-:Y:S02]  /*1090*/  ULDC UR5, c[0x0][0x1a4] ;  /* 0x0000690000057ab9 */ /* 0x000fe40000000800 */
[----:B------:R-:W-:Y:S01]  /*10a0*/  UIMAD UR4, UR4, UR5, URZ ;  /* 0x00000005040472a4 */ /* 0x000fe2000f8e023f */
[----:B------:R-:W-:-:S03]  /*10b0*/  FADD R44, R44, R41 ;  /* 0x000000292c2c7221 */ /* 0x000fc60000000000 */
[----:B------:R-:W-:Y:S01]  /*10c0*/  UIMAD UR5, UR4, 0x140, URZ ;  /* 0x00000140040578a4 */ /* 0x000fe2000f8e023f */
[----:B------:R-:W-:-:S05]  /*10d0*/  FADD R43, R43, R45 ;  /* 0x0000002d2b2b7221 */ /* 0x000fca0000000000 */
[----:B------:R-:W-:Y:S02]  /*10e0*/  F2FP.F16.F32.PACK_AB R43, R44, R43 ;  /* 0x0000002b2c2b723e */ /* 0x000fe400000000ff */
[----:B------:R-:W-:Y:S01]  /*10f0*/  PRMT R44, RZ, 0x7610, R44 ;  /* 0x00007610ff2c7816 */ /* 0x000fe2000000002c */
[----:B----4-:R-:W-:-:S05]  /*1100*/  HADD2.F32 R3, -RZ, R3.H0_H0 ;  /* 0x20000003ff037230 */ /* 0x010fca0000004100 */
[----:B------:R-:W-:Y:S01]  /*1110*/  FADD R3, R22, R3 ;  /* 0x0000000316037221 */ /* 0x000fe20000000000 */
[----:B------:R-:W-:-:S05]  /*1120*/  HADD2.F32 R38, -RZ, R38.H0_H0 ;  /* 0x20000026ff267230 */ /* 0x000fca0000004100 */
[----:B------:R-:W-:Y:S01]  /*1130*/  FFMA R3, R38, 0.125, R3 ;  /* 0x3e00000026037823 */ /* 0x000fe20000000003 */
[----:B------:R-:W-:Y:S02]  /*1140*/  HADD2.F32 R0, -RZ, R0.H0_H0 ;  /* 0x20000000ff007230 */ /* 0x000fe40000004100 */
[----:B------:R-:W-:-:S03]  /*1150*/  HADD2.F32 R27, -RZ, R27.H0_H0 ;  /* 0x2000001bff1b7230 */ /* 0x000fc60000004100 */
[----:B------:R-:W-:Y:S01]  /*1160*/  FADD R3, R0, R3 ;  /* 0x0000000300037221 */ /* 0x000fe20000000000 */
[----:B------:R-:W-:-:S06]  /*1170*/  PRMT R0, RZ, 0x7610, R0 ;  /* 0x00007610ff007816 */ /* 0x000fcc0000000000 */
[----:B------:R0:W4:Y:S01]  /*1180*/  @P4 LDG.E.EL.U16 R0, [R46.64] ;  /* 0x000000062e004981 */ /* 0x000122000c2e1500 */
[----:B--2---:R-:W-:Y:S01]  /*1190*/  HADD2.F32 R18, -RZ, R5.H0_H0 ;  /* 0x20000005ff127230 */ /* 0x004fe20000004100 */
[----:B------:R-:W-:-:S04]  /*11a0*/  PRMT R5, RZ, 0x7610, R5 ;  /* 0x00007610ff057816 */ /* 0x000fc80000000005 */
[----:B------:R-:W-:-:S04]  /*11b0*/  FADD R18, R21, R18 ;  /* 0x0000001215127221 */ /* 0x000fc80000000000 */
[----:B------:R-:W-:Y:S01]  /*11c0*/  FFMA R27, R27, 0.125, R18 ;  /* 0x3e0000001b1b7823 */ /* 0x000fe20000000012 */
[----:B------:R-:W-:-:S05]  /*11d0*/  IMAD.WIDE R18, R39, R7, c[0x0][0x160] ;  /* 0x0000580027127625 */ /* 0x000fca00078e0207 */
[----:B------:R1:W2:Y:S01]  /*11e0*/  @P4 LDG.E.EL.U16 R5, [R18.64] ;  /* 0x0000000612054981 */ /* 0x0002a2000c2e1500 */
[----:B---3--:R-:W-:Y:S01]  /*11f0*/  HADD2.F32 R49, -RZ, R24.H0_H0 ;  /* 0x20000018ff317230 */ /* 0x008fe20000004100 */
[----:B------:R-:W-:Y:S01]  /*1200*/  PRMT R24, RZ, 0x7610, R24 ;  /* 0x00007610ff187816 */ /* 0x000fe20000000018 */
[----:B0-----:R-:W-:-:S05]  /*1210*/  IMAD.WIDE R46, R39, R4, c[0x0][0x178] ;  /* 0x00005e00272e7625 */ /* 0x001fca00078e0204 */
[----:B------:R0:W3:Y:S01]  /*1220*/  @P4 LDG.E.EL.U16 R24, [R46.64] ;  /* 0x000000062e184981 */ /* 0x0000e2000c2e1500 */
[----:B-1----:R-:W-:-:S05]  /*1230*/  IMAD.WIDE R18, R39, R4, c[0x0][0x188] ;  /* 0x0000620027127625 */ /* 0x002fca00078e0204 */
[----:B------:R1:W3:Y:S01]  /*1240*/  @P4 LDG.E.EL.U16 R40, [R18.64] ;  /* 0x0000000612284981 */ /* 0x0002e2000c2e1500 */
[----:B0-----:R-:W-:Y:S02]  /*1250*/  IADD3 R47, -R42, RZ, RZ ;  /* 0x000000ff2a2f7210 */ /* 0x001fe40007ffe1ff */
[----:B-1----:R-:W-:-:S03]  /*1260*/  IADD3 R19, -R35, RZ, RZ ;  /* 0x000000ff23137210 */ /* 0x002fc60007ffe1ff */
[----:B------:R-:W-:Y:S02]  /*1270*/  IMAD R12, R47, c[0x0][0x1a0], R12 ;  /* 0x000068002f0c7a24 */ /* 0x000fe400078e020c */
[----:B------:R-:W-:Y:S02]  /*1280*/  IMAD R10, R19, c[0x0][0x1a0], R10 ;  /* 0x00006800130a7a24 */ /* 0x000fe400078e020a */
[----:B------:R-:W-:Y:S02]  /*1290*/  IMAD.MOV R19, RZ, RZ, -R34 ;  /* 0x000000ffff137224 */ /* 0x000fe400078e0a22 */
[----:B------:R-:W-:Y:S02]  /*12a0*/  IMAD.MOV R47, RZ, RZ, -R36 ;  /* 0x000000ffff2f7224 */ /* 0x000fe400078e0a24 */
[----:B------:R-:W-:Y:S02]  /*12b0*/  IMAD R14, R19, c[0x0][0x1a0], R14 ;  /* 0x00006800130e7a24 */ /* 0x000fe400078e020e */
[----:B------:R-:W-:-:S02]  /*12c0*/  IMAD.MOV R19, RZ, RZ, -R32 ;  /* 0x000000ffff137224 */ /* 0x000fc400078e0a20 */
[----:B-----5:R-:W-:Y:S02]  /*12d0*/  HADD2.F32 R38, -RZ, R23.H0_H0 ;  /* 0x20000017ff267230 */ /* 0x020fe40000004100 */
[----:B------:R-:W-:Y:S02]  /*12e0*/  HADD2.F32 R25, -RZ, R25.H0_H0 ;  /* 0x20000019ff197230 */ /* 0x000fe40000004100 */
[----:B------:R-:W-:Y:S01]  /*12f0*/  IMAD R18, R47, c[0x0][0x1a0], R2 ;  /* 0x000068002f127a24 */ /* 0x000fe200078e0202 */
[----:B------:R-:W-:Y:S01]  /*1300*/  FADD R38, R21, R38 ;  /* 0x0000002615267221 */ /* 0x000fe20000000000 */
[----:B------:R-:W-:Y:S01]  /*1310*/  IADD3 R2, -R33, RZ, RZ ;  /* 0x000000ff21027210 */ /* 0x000fe20007ffe1ff */
[----:B------:R-:W-:Y:S01]  /*1320*/  IMAD R6, R19, c[0x0][0x1a0], R6 ;  /* 0x0000680013067a24 */ /* 0x000fe200078e0206 */
[----:B------:R-:W-:Y:S01]  /*1330*/  IADD3 R19, -R29, RZ, RZ ;  /* 0x000000ff1d137210 */ /* 0x000fe20007ffe1ff */
[----:B------:R-:W-:Y:S01]  /*1340*/  FFMA R25, R25, 0.125, R38 ;  /* 0x3e00000019197823 */ /* 0x000fe20000000026 */
[----:B------:R-:W-:Y:S01]  /*1350*/  IADD3 R47, R11, 0x3c000, RZ ;  /* 0x0003c0000b2f7810 */ /* 0x000fe20007ffe0ff */
[----:B------:R-:W-:Y:S01]  /*1360*/  IMAD.WIDE R38, R39, R4, c[0x0][0x190] ;  /* 0x0000640027267625 */ /* 0x000fe200078e0204 */
[----:B------:R-:W-:Y:S01]  /*1370*/  PRMT R23, RZ, 0x7610, R23 ;  /* 0x00007610ff177816 */ /* 0x000fe20000000017 */
[----:B------:R-:W-:-:S02]  /*1380*/  FADD R49, R22, R49 ;  /* 0x0000003116317221 */ /* 0x000fc40000000000 */
[----:B------:R-:W-:Y:S02]  /*1390*/  IMAD R31, R2, c[0x0][0x1a0], R31 ;  /* 0x00006800021f7a24 */ /* 0x000fe400078e021f */
[----:B------:R-:W-:Y:S01]  /*13a0*/  HADD2.F32 R28, -RZ, R28.H0_H0 ;  /* 0x2000001cff1c7230 */ /* 0x000fe20000004100 */
[----:B------:R0:W5:Y:S01]  /*13b0*/  @P4 LDG.E.EL.U16 R23, [R38.64] ;  /* 0x0000000626174981 */ /* 0x000162000c2e1500 */
[--C-:B------:R-:W-:Y:S01]  /*13c0*/  IMAD R2, R19, c[0x0][0x1a0], R16.reuse ;  /* 0x0000680013027a24 */ /* 0x100fe200078e0210 */
[----:B------:R-:W-:Y:S01]  /*13d0*/  PRMT R16, RZ, 0x7610, R16 ;  /* 0x00007610ff107816 */ /* 0x000fe20000000010 */
[----:B------:R-:W-:Y:S02]  /*13e0*/  IMAD.MOV R19, RZ, RZ, -R15 ;  /* 0x000000ffff137224 */ /* 0x000fe400078e0a0f */
[----:B------:R-:W-:Y:S01]  /*13f0*/  IMAD.WIDE R52, R47, R7, c[0x0][0x160] ;  /* 0x000058002f347625 */ /* 0x000fe200078e0207 */
[----:B------:R-:W-:-:S03]  /*1400*/  FFMA R28, R28, 0.125, R49 ;  /* 0x3e0000001c1c7823 */ /* 0x000fc60000000031 */
[----:B------:R-:W-:Y:S01]  /*1410*/  IMAD R26, R19, c[0x0][0x1a0], R26 ;  /* 0x00006800131a7a24 */ /* 0x000fe200078e021a */
[----:B0-----:R-:W-:Y:S01]  /*1420*/  PRMT R39, RZ, 0x7610, R39 ;  /* 0x00007610ff277816 */ /* 0x001fe20000000027 */
[C---:B------:R-:W-:Y:S01]  /*1430*/  IMAD.WIDE R48, R47.reuse, R7, c[0x0][0x170] ;  /* 0x00005c002f307625 */ /* 0x040fe200078e0207 */
[----:B------:R0:W5:Y:S01]  /*1440*/  @P5 LDG.E.EL.U16 R16, [R52.64] ;  /* 0x0000000634105981 */ /* 0x000162000c2e1500 */
[----:B------:R-:W-:Y:S02]  /*1450*/  PRMT R19, RZ, 0x7610, R19 ;  /* 0x00007610ff137816 */ /* 0x000fe40000000013 */
[----:B------:R-:W-:Y:S01]  /*1460*/  IMAD.WIDE R50, R47, R4, c[0x0][0x178] ;  /* 0x00005e002f327625 */ /* 0x000fe200078e0204 */
[----:B------:R1:W5:Y:S01]  /*1470*/  @P5 LDG.E.EL.U16 R39, [R48.64] ;  /* 0x0000000630275981 */ /* 0x000362000c2e1500 */
[----:B------:R-:W-:Y:S02]  /*1480*/  PRMT R38, RZ, 0x7610, R38 ;  /* 0x00007610ff267816 */ /* 0x000fe40000000026 */
[----:B------:R-:W-:Y:S01]  /*1490*/  HADD2.F32 R17, -RZ, R17.H0_H0 ;  /* 0x20000011ff117230 */ /* 0x000fe20000004100 */
[----:B------:R0:W5:Y:S01]  /*14a0*/  @P5 LDG.E.EL.U16 R19, [R50.64] ;  /* 0x0000000632135981 */ /* 0x000162000c2e1500 */
[----:B------:R-:W-:-:S03]  /*14b0*/  HADD2.F32 R20, -RZ, R20.H0_H0 ;  /* 0x20000014ff147230 */ /* 0x000fc60000004100 */
[----:B------:R-:W-:Y:S01]  /*14c0*/  FADD R17, R22, R17 ;  /* 0x0000001116117221 */ /* 0x000fe20000000000 */
[----:B-1----:R-:W-:-:S03]  /*14d0*/  IMAD.WIDE R48, R47, R4, c[0x0][0x188] ;  /* 0x000062002f307625 */ /* 0x002fc600078e0204 */
[----:B------:R-:W-:Y:S01]  /*14e0*/  FFMA R17, R20, 0.125, R17 ;  /* 0x3e00000014117823 */ /* 0x000fe20000000011 */
[----:B------:R-:W-:Y:S01]  /*14f0*/  PRMT R20, RZ, 0x7610, R20 ;  /* 0x00007610ff147816 */ /* 0x000fe20000000014 */
[----:B------:R1:W5:Y:S01]  /*1500*/  @P5 LDG.E.EL.U16 R38, [R48.64] ;  /* 0x0000000630265981 */ /* 0x000362000c2e1500 */
[----:B------:R-:W-:Y:S01]  /*1510*/  IMAD.WIDE R46, R47, R4, c[0x0][0x190] ;  /* 0x000064002f2e7625 */ /* 0x000fe200078e0204 */
[----:B------:R-:W-:-:S03]  /*1520*/  IADD3 R11, R11, 0x46000, RZ ;  /* 0x000460000b0b7810 */ /* 0x000fc60007ffe0ff */
[----:B------:R-:W-:Y:S01]  /*1530*/  IMAD R41, R37, UR4, R12 ;  /* 0x0000000425297c24 */ /* 0x000fe2000f8e020c */
[----:B------:R1:W5:Y:S03]  /*1540*/  @P5 LDG.E.EL.U16 R20, [R46.64] ;  /* 0x000000062e145981 */ /* 0x000366000c2e1500 */
[--C-:B------:R-:W-:Y:S01]  /*1550*/  IMAD R42, R42, UR5, R41.reuse ;  /* 0x000000052a2a7c24 */ /* 0x100fe2000f8e0229 */
[----:B------:R-:W-:Y:S01]  /*1560*/  PRMT R41, RZ, 0x7610, R41 ;  /* 0x00007610ff297816 */ /* 0x000fe20000000029 */
[----:B0-----:R-:W-:-:S04]  /*1570*/  IMAD.WIDE R52, R11, R4, c[0x0][0x178] ;  /* 0x00005e000b347625 */ /* 0x001fc800078e0204 */
[C---:B-1----:R-:W-:Y:S01]  /*1580*/  IMAD.WIDE R46, R11.reuse, R7, c[0x0][0x160] ;  /* 0x000058000b2e7625 */ /* 0x042fe200078e0207 */
[----:B------:R-:W5:Y:S04]  /*1590*/  @P6 LDG.E.EL.U16 R44, [R52.64] ;  /* 0x00000006342c6981 */ /* 0x000f68000c2e1500 */
[----:B------:R0:W5:Y:S01]  /*15a0*/  @P6 LDG.E.EL.U16 R41, [R46.64] ;  /* 0x000000062e296981 */ /* 0x000162000c2e1500 */
[----:B------:R-:W-:Y:S01]  /*15b0*/  IMAD.WIDE R48, R11, R4, c[0x0][0x188] ;  /* 0x000062000b307625 */ /* 0x000fe200078e0204 */
[----:B------:R-:W-:-:S03]  /*15c0*/  PRMT R12, RZ, 0x7610, R12 ;  /* 0x00007610ff0c7816 */ /* 0x000fc6000000000c */
[----:B------:R-:W-:-:S04]  /*15d0*/  IMAD.WIDE R50, R11, R4, c[0x0][0x190] ;  /* 0x000064000b327625 */ /* 0x000fc800078e0204 */
[----:B0-----:R-:W-:Y:S01]  /*15e0*/  IMAD.WIDE R46, R11, R7, c[0x0][0x170] ;  /* 0x00005c000b2e7625 */ /* 0x001fe200078e0207 */
[----:B------:R-:W-:Y:S02]  /*15f0*/  PRMT R7, RZ, 0x7610, R7 ;  /* 0x00007610ff077816 */ /* 0x000fe40000000007 */
[----:B------:R-:W-:Y:S02]  /*1600*/  PRMT R4, RZ, 0x7610, R4 ;  /* 0x00007610ff047816 */ /* 0x000fe40000000004 */
[----:B------:R0:W5:Y:S04]  /*1610*/  @P6 LDG.E.EL.U16 R12, [R46.64] ;  /* 0x000000062e0c6981 */ /* 0x000168000c2e1500 */
[----:B------:R-:W5:Y:S04]  /*1620*/  @P6 LDG.E.EL.U16 R7, [R48.64] ;  /* 0x0000000630076981 */ /* 0x000f68000c2e1500 */
[----:B------:R-:W5:Y:S01]  /*1630*/  @P6 LDG.E.EL.U16 R4, [R50.64] ;  /* 0x0000000632046981 */ /* 0x000f62000c2e1500 */
[----:B------:R-:W-:-:S05]  /*1640*/  MOV R11, 0x2 ;  /* 0x00000002000b7802 */ /* 0x000fca0000000f00 */
[----:B0-----:R-:W-:-:S05]  /*1650*/  IMAD.WIDE R46, R42, R11, c[0x0][0x198] ;  /* 0x000066002a2e7625 */ /* 0x001fca00078e020b */
[----:B------:R0:W-:Y:S01]  /*1660*/  @P0 STG.E.U16 [R46.64], R43 ;  /* 0x0000002b2e000986 */ /* 0x0001e2000c101506 */
[----:B------:R-:W-:Y:S01]  /*1670*/  ISETP.NE.AND P0, PT, R13, RZ, PT ;  /* 0x000000ff0d00720c */ /* 0x000fe20003f05270 */
[----:B------:R-:W-:Y:S01]  /*1680*/  FADD R3, R30, R3 ;  /* 0x000000031e037221 */ /* 0x000fe20000000000 */
[----:B------:R-:W-:Y:S02]  /*1690*/  IMAD R26, R37, UR4, R26 ;  /* 0x00000004251a7c24 */ /* 0x000fe4000f8e021a */
[----:B----4-:R-:W-:Y:S02]  /*16a0*/  HADD2.F32 R0, -RZ, R0.H0_H0 ;  /* 0x20000000ff007230 */ /* 0x010fe40000004100 */
[----:B--2---:R-:W-:-:S05]  /*16b0*/  HADD2.F32 R42, -RZ, R5.H0_H0 ;  /* 0x20000005ff2a7230 */ /* 0x004fca0000004100 */
[----:B------:R-:W-:-:S04]  /*16c0*/  FADD R5, R21, R42 ;  /* 0x0000002a15057221 */ /* 0x000fc80000000000 */
[----:B------:R-:W-:Y:S01]  /*16d0*/  FFMA R0, R0, 0.125, R5 ;  /* 0x3e00000000007823 */ /* 0x000fe20000000005 */
[----:B---3--:R-:W-:Y:S02]  /*16e0*/  HADD2.F32 R5, -RZ, R24.H0_H0 ;  /* 0x20000018ff057230 */ /* 0x008fe40000004100 */
[----:B------:R-:W-:-:S03]  /*16f0*/  HADD2.F32 R40, -RZ, R40.H0_H0 ;  /* 0x20000028ff287230 */ /* 0x000fc60000004100 */
[----:B------:R-:W-:-:S04]  /*1700*/  FADD R5, R22, R5 ;  /* 0x0000000516057221 */ /* 0x000fc80000000000 */
[----:B------:R-:W-:Y:S01]  /*1710*/  FFMA R5, R40, 0.125, R5 ;  /* 0x3e00000028057823 */ /* 0x000fe20000000005 */
[----:B-----5:R-:W-:Y:S02]  /*1720*/  HADD2.F32 R16, -RZ, R16.H0_H0 ;  /* 0x20000010ff107230 */ /* 0x020fe40000004100 */
[----:B------:R-:W-:-:S03]  /*1730*/  HADD2.F32 R13, -RZ, R39.H0_H0 ;  /* 0x20000027ff0d7230 */ /* 0x000fc60000004100 */
[----:B------:R-:W-:Y:S01]  /*1740*/  FADD R16, R21, R16 ;  /* 0x0000001015107221 */ /* 0x000fe20000000000 */
[----:B------:R-:W-:-:S03]  /*1750*/  HADD2.F32 R19, -RZ, R19.H0_H0 ;  /* 0x20000013ff137230 */ /* 0x000fc60000004100 */
[----:B------:R-:W-:Y:S02]  /*1760*/  FFMA R13, R13, 0.125, R16 ;  /* 0x3e0000000d0d7823 */ /* 0x000fe40000000010 */
[----:B------:R-:W-:Y:S01]  /*1770*/  FADD R19, R22, R19 ;  /* 0x0000001316137221 */ /* 0x000fe20000000000 */
[C---:B------:R-:W-:Y:S02]  /*1780*/  IMAD R39, R37.reuse, UR4, R14 ;  /* 0x0000000425277c24 */ /* 0x040fe4000f8e020e */
[----:B------:R-:W-:Y:S02]  /*1790*/  HADD2.F32 R16, -RZ, R38.H0_H0 ;  /* 0x20000026ff107230 */ /* 0x000fe40000004100 */
[----:B------:R-:W-:-:S03]  /*17a0*/  IMAD R14, R37, UR4, R31 ;  /* 0x00000004250e7c24 */ /* 0x000fc6000f8e021f */
[----:B------:R-:W-:Y:S01]  /*17b0*/  FFMA R16, R16, 0.125, R19 ;  /* 0x3e00000010107823 */ /* 0x000fe20000000013 */
[C---:B------:R-:W-:Y:S02]  /*17c0*/  IMAD R19, R37.reuse, UR4, R18 ;  /* 0x0000000425137c24 */ /* 0x040fe4000f8e0212 */
[C---:B------:R-:W-:Y:S02]  /*17d0*/  IMAD R18, R37.reuse, UR4, R10 ;  /* 0x0000000425127c24 */ /* 0x040fe4000f8e020a */
[C---:B------:R-:W-:Y:S02]  /*17e0*/  IMAD R10, R37.reuse, UR4, R2 ;  /* 0x00000004250a7c24 */ /* 0x040fe4000f8e0202 */
[----:B------:R-:W-:Y:S02]  /*17f0*/  IMAD R31, R37, UR4, R6 ;  /* 0x00000004251f7c24 */ /* 0x000fe4000f8e0206 */
[----:B------:R-:W-:Y:S02]  /*1800*/  IMAD R2, R33, UR5, R14 ;  /* 0x0000000521027c24 */ /* 0x000fe4000f8e020e */
[----:B------:R-:W-:-:S02]  /*1810*/  IMAD R6, R35, UR5, R18 ;  /* 0x0000000523067c24 */ /* 0x000fc4000f8e0212 */
[----:B------:R-:W-:Y:S02]  /*1820*/  HADD2.F32 R14, -RZ, R9.H0_H0 ;  /* 0x20000009ff0e7230 */ /* 0x000fe40000004100 */
[----:B------:R-:W-:Y:S02]  /*1830*/  HADD2.F32 R18, -RZ, R23.H0_H0 ;  /* 0x20000017ff127230 */ /* 0x000fe40000004100 */
[----:B------:R-:W-:Y:S01]  /*1840*/  IMAD R36, R36, UR5, R19 ;  /* 0x0000000524247c24 */ /* 0x000fe2000f8e0213 */
[----:B------:R-:W-:Y:S01]  /*1850*/  FADD R14, R14, R17 ;  /* 0x000000110e0e7221 */ /* 0x000fe20000000000 */
[----:B------:R-:W-:Y:S01]  /*1860*/  HADD2.F32 R19, -RZ, R8.H0_H0 ;  /* 0x20000008ff137230 */ /* 0x000fe20000004100 */
[----:B------:R-:W-:Y:S01]  /*1870*/  FADD R17, R18, R5 ;  /* 0x0000000512117221 */ /* 0x000fe20000000000 */
[----:B------:R-:W-:Y:S02]  /*1880*/  HADD2.F32 R9, -RZ, R44.H0_H0 ;  /* 0x2000002cff097230 */ /* 0x000fe40000004100 */
[----:B------:R-:W-:Y:S01]  /*1890*/  IMAD R8, R29, UR5, R10 ;  /* 0x000000051d087c24 */ /* 0x000fe2000f8e020a */
[----:B------:R-:W-:Y:S01]  /*18a0*/  FADD R28, R19, R28 ;  /* 0x0000001c131c7221 */ /* 0x000fe20000000000 */
[----:B------:R-:W-:Y:S01]  /*18b0*/  FADD R10, R0, R17 ;  /* 0x00000011000a7221 */ /* 0x000fe20000000000 */
[----:B------:R-:W-:Y:S01]  /*18c0*/  HADD2.F32 R0, -RZ, R41.H0_H0 ;  /* 0x20000029ff007230 */ /* 0x000fe20000004100 */
[----:B------:R-:W-:Y:S01]  /*18d0*/  FADD R22, R22, R9 ;  /* 0x0000000916167221 */ /* 0x000fe20000000000 */
[----:B------:R-:W-:Y:S01]  /*18e0*/  FADD R28, R27, R28 ;  /* 0x0000001c1b1c7221 */ /* 0x000fe20000000000 */
[----:B------:R-:W-:-:S02]  /*18f0*/  HADD2.F32 R5, -RZ, R20.H0_H0 ;  /* 0x20000014ff057230 */ /* 0x000fc40000004100 */
[----:B------:R-:W-:Y:S02]  /*1900*/  HADD2.F32 R12, -RZ, R12.H0_H0 ;  /* 0x2000000cff0c7230 */ /* 0x000fe40000004100 */
[----:B------:R-:W-:Y:S01]  /*1910*/  HADD2.F32 R7, -RZ, R7.H0_H0 ;  /* 0x20000007ff077230 */ /* 0x000fe20000004100 */
[----:B------:R-:W-:Y:S01]  /*1920*/  FADD R21, R21, R0 ;  /* 0x0000000015157221 */ /* 0x000fe20000000000 */
[----:B------:R-:W-:-:S03]  /*1930*/  HADD2.F32 R4, -RZ, R4.H0_H0 ;  /* 0x20000004ff047230 */ /* 0x000fc60000004100 */
[----:B------:R-:W-:Y:S01]  /*1940*/  FFMA R7, R7, 0.125, R22 ;  /* 0x3e00000007077823 */ /* 0x000fe20000000016 */
[----:B------:R-:W-:Y:S01]  /*1950*/  FADD R25, R25, R14 ;  /* 0x0000000e19197221 */ /* 0x000fe20000000000 */
[----:B------:R-:W-:Y:S01]  /*1960*/  F2FP.F16.F32.PACK_AB R28, R28, R3 ;  /* 0x000000031c1c723e */ /* 0x000fe200000000ff */
[----:B------:R-:W-:Y:S01]  /*1970*/  FADD R16, R5, R16 ;  /* 0x0000001005107221 */ /* 0x000fe20000000000 */
[----:B------:R-:W-:Y:S01]  /*1980*/  FFMA R12, R12, 0.125, R21 ;  /* 0x3e0000000c0c7823 */ /* 0x000fe20000000015 */
[----:B------:R-:W-:Y:S01]  /*1990*/  FADD R3, R4, R7 ;  /* 0x0000000704037221 */ /* 0x000fe20000000000 */
[----:B------:R-:W-:Y:S01]  /*19a0*/  IMAD R34, R34, UR5, R39 ;  /* 0x0000000522227c24 */ /* 0x000fe2000f8e0227 */
[----:B------:R-:W-:Y:S01]  /*19b0*/  FADD R13, R13, R16 ;  /* 0x000000100d0d7221 */ /* 0x000fe20000000000 */
[----:B------:R-:W-:Y:S01]  /*19c0*/  IMAD R32, R32, UR5, R31 ;  /* 0x0000000520207c24 */ /* 0x000fe2000f8e021f */
[----:B------:R-:W-:Y:S01]  /*19d0*/  PRMT R18, R43, 0x7632, R18 ;  /* 0x000076322b127816 */ /* 0x000fe20000000012 */
[----:B------:R-:W-:Y:S01]  /*19e0*/  IMAD.WIDE R36, R36, R11, c[0x0][0x198] ;  /* 0x0000660024247625 */ /* 0x000fe200078e020b */
[----:B------:R-:W-:Y:S01]  /*19f0*/  FADD R12, R12, R3 ;  /* 0x000000030c0c7221 */ /* 0x000fe20000000000 */
[----:B------:R-:W-:-:S02]  /*1a00*/  F2FP.F16.F32.PACK_AB R10, R10, R25 ;  /* 0x000000190a0a723e */ /* 0x000fc400000000ff */
[----:B------:R-:W-:Y:S01]  /*1a10*/  IMAD.WIDE R6, R6, R11, c[0x0][0x198] ;  /* 0x0000660006067625 */ /* 0x000fe200078e020b */
[----:B------:R-:W-:-:S03]  /*1a20*/  PRMT R17, R28, 0x7632, R17 ;  /* 0x000076321c117816 */ /* 0x000fc60000000011 */
[-C--:B------:R-:W-:Y:S01]  /*1a30*/  IMAD.WIDE R34, R34, R11.reuse, c[0x0][0x198] ;  /* 0x0000660022227625 */ /* 0x080fe200078e020b */
[----:B------:R-:W-:Y:S01]  /*1a40*/  PRMT R16, R10, 0x7632, R16 ;  /* 0x000076320a107816 */ /* 0x000fe20000000010 */
[----:B------:R0:W-:Y:S02]  /*1a50*/  @P0 STG.E.U16 [R36.64], R18 ;  /* 0x0000001224000986 */ /* 0x0001e4000c101506 */
[----:B------:R-:W-:Y:S01]  /*1a60*/  IMAD.WIDE R2, R2, R11, c[0x0][0x198] ;  /* 0x0000660002027625 */ /* 0x000fe200078e020b */
[----:B------:R-:W-:Y:S01]  /*1a70*/  F2FP.F16.F32.PACK_AB R12, R12, R13 ;  /* 0x0000000d0c0c723e */ /* 0x000fe200000000ff */
[----:B------:R0:W-:Y:S02]  /*1a80*/  @P1 STG.E.U16 [R6.64], R28 ;  /* 0x0000001c06001986 */ /* 0x0001e4000c101506 */
[-C--:B------:R-:W-:Y:S02]  /*1a90*/  IMAD.WIDE R32, R32, R11.reuse, c[0x0][0x198] ;  /* 0x0000660020207625 */ /* 0x080fe400078e020b */
[----:B------:R0:W-:Y:S02]  /*1aa0*/  @P2 STG.E.U16 [R34.64], R17 ;  /* 0x0000001122002986 */ /* 0x0001e4000c101506 */
[----:B------:R-:W-:-:S02]  /*1ab0*/  IMAD.WIDE R8, R8, R11, c[0x0][0x198] ;  /* 0x0000660008087625 */ /* 0x000fc400078e020b */
[----:B------:R0:W-:Y:S02]  /*1ac0*/  @P3 STG.E.U16 [R2.64], R10 ;  /* 0x0000000a02003986 */ /* 0x0001e4000c101506 */
[----:B------:R-:W-:Y:S02]  /*1ad0*/  IMAD R4, R15, UR5, R26 ;  /* 0x000000050f047c24 */ /* 0x000fe4000f8e021a */
[----:B------:R0:W-:Y:S04]  /*1ae0*/  @P4 STG.E.U16 [R32.64], R16 ;  /* 0x0000001020004986 */ /* 0x0001e8000c101506 */
[----:B------:R0:W-:Y:S01]  /*1af0*/  @P5 STG.E.U16 [R8.64], R12 ;  /* 0x0000000c08005986 */ /* 0x0001e2000c101506 */
[----:B------:R-:W-:Y:S01]  /*1b00*/  IMAD.WIDE R4, R4, R11, c[0x0][0x198] ;  /* 0x0000660004047625 */ /* 0x000fe200078e020b */
[----:B------:R-:W-:Y:S06]  /*1b10*/  @!P6 EXIT ;  /* 0x000000000000e94d */ /* 0x000fec0003800000 */
[----:B0-----:R-:W-:-:S05]  /*1b20*/  PRMT R2, R12, 0x7632, R2 ;  /* 0x000076320c027816 */ /* 0x001fca0000000002 */
[----:B------:R-:W-:Y:S01]  /*1b30*/  STG.E.U16 [R4.64], R2 ;  /* 0x0000000204007986 */ /* 0x000fe2000c101506 */
[----:B------:R-:W-:Y:S05]  /*1b40*/  EXIT ;  /* 0x000000000000794d */ /* 0x000fea0003800000 */
.L_x_0:
[----:B------:R-:W-:-:S00]  /*1b50*/  BRA `(.L_x_0) ;  /* 0xfffffff000007947 */ /* 0x000fc0000383ffff */
[----:B------:R-:W-:-:S00]  /*1b60*/  NOP ;  /* 0x0000000000007918 */ /* 0x000fc00000000000 */
        /* <DEDUP_REMOVED lines=9> */
.L_x_1:
